	.version 1.4
	.target sm_10, map_f64_to_f32
	// compiled with /usr/lib/nvidia-cuda-toolkit/lib//be
	// nvopencc 4.1 built on 2013-07-17

	//-----------------------------------------------------------
	// Compiling /tmp/tmpxft_0000607a_00000000-9_A_emult_Bg0.cpp3.i (/tmp/ccBI#.Eu0fDX)
	//-----------------------------------------------------------

	//-----------------------------------------------------------
	// Options:
	//-----------------------------------------------------------
	//  Target:ptx, ISA:sm_10, Endian:little, Pointer Size:64
	//  -O3	(Optimization level)
	//  -g0	(Debug level)
	//  -m2	(Report advisories)
	//-----------------------------------------------------------

	.file	1	"<command-line>"
	.file	2	"/usr/include/stdc-predef.h"
	.file	3	"/tmp/tmpxft_0000607a_00000000-8_A_emult_Bg0.cudafe2.gpu"
	.file	4	"/usr/lib/gcc/x86_64-linux-gnu/4.8/include/stddef.h"
	.file	5	"/usr/include/crt/device_runtime.h"
	.file	6	"/usr/include/host_defines.h"
	.file	7	"/usr/include/builtin_types.h"
	.file	8	"/usr/include/device_types.h"
	.file	9	"/usr/include/driver_types.h"
	.file	10	"/usr/include/surface_types.h"
	.file	11	"/usr/include/texture_types.h"
	.file	12	"/usr/include/vector_types.h"
	.file	13	"/usr/include/device_launch_parameters.h"
	.file	14	"/usr/include/crt/storage_class.h"
	.file	15	"A_emult_Bg0.cu"
	.file	16	"/usr/include/common_functions.h"
	.file	17	"/usr/include/math_functions.h"
	.file	18	"/usr/include/math_constants.h"
	.file	19	"/usr/include/device_functions.h"
	.file	20	"/usr/include/sm_11_atomic_functions.h"
	.file	21	"/usr/include/sm_12_atomic_functions.h"
	.file	22	"/usr/include/sm_13_double_functions.h"
	.file	23	"/usr/include/sm_20_atomic_functions.h"
	.file	24	"/usr/include/sm_32_atomic_functions.h"
	.file	25	"/usr/include/sm_35_atomic_functions.h"
	.file	26	"/usr/include/sm_20_intrinsics.h"
	.file	27	"/usr/include/sm_30_intrinsics.h"
	.file	28	"/usr/include/sm_32_intrinsics.h"
	.file	29	"/usr/include/sm_35_intrinsics.h"
	.file	30	"/usr/include/surface_functions.h"
	.file	31	"/usr/include/texture_fetch_functions.h"
	.file	32	"/usr/include/texture_indirect_functions.h"
	.file	33	"/usr/include/surface_indirect_functions.h"
	.file	34	"/usr/include/math_functions_dbl_ptx1.h"


	.entry A_emult_Bg0 (
		.param .s32 __cudaparm_A_emult_Bg0_n,
		.param .u64 __cudaparm_A_emult_Bg0_a,
		.param .u64 __cudaparm_A_emult_Bg0_b,
		.param .u64 __cudaparm_A_emult_Bg0_c)
	{
	.reg .u16 %rh<4>;
	.reg .u32 %r<6>;
	.reg .u64 %rd<10>;
	.reg .f64 %fd<7>;
	.reg .pred %p<4>;
	.loc	15	3	0
$LDWbegin_A_emult_Bg0:
	mov.u16 	%rh1, %ctaid.x;
	mov.u16 	%rh2, %ntid.x;
	mul.wide.u16 	%r1, %rh1, %rh2;
	cvt.u32.u16 	%r2, %tid.x;
	add.u32 	%r3, %r2, %r1;
	ld.param.s32 	%r4, [__cudaparm_A_emult_Bg0_n];
	setp.le.s32 	%p1, %r4, %r3;
	@%p1 bra 	$Lt_0_1794;
	cvt.s64.s32 	%rd1, %r3;
	mul.wide.s32 	%rd2, %r3, 8;
	ld.param.u64 	%rd3, [__cudaparm_A_emult_Bg0_c];
	add.u64 	%rd4, %rd3, %rd2;
	ld.global.f64 	%fd1, [%rd4+0];
	ld.param.u64 	%rd5, [__cudaparm_A_emult_Bg0_b];
	add.u64 	%rd6, %rd5, %rd2;
	ld.global.f64 	%fd2, [%rd6+0];
	mov.f64 	%fd3, 0d0000000000000000;	// 0
	setp.gt.f64 	%p2, %fd2, %fd3;
	@!%p2 bra 	$Lt_0_2562;
	.loc	15	9	0
	ld.param.u64 	%rd7, [__cudaparm_A_emult_Bg0_a];
	add.u64 	%rd8, %rd7, %rd2;
	ld.global.f64 	%fd4, [%rd8+0];
	add.f64 	%fd5, %fd4, %fd1;
	st.global.f64 	[%rd4+0], %fd5;
	bra.uni 	$Lt_0_2306;
$Lt_0_2562:
	.loc	15	11	0
	st.global.f64 	[%rd4+0], %fd1;
$Lt_0_2306:
$Lt_0_1794:
	.loc	15	13	0
	exit;
$LDWend_A_emult_Bg0:
	} // A_emult_Bg0



// ===== COMPILED SASS (sm_100) =====

	.target	sm_100

	.elftype	@"ET_EXEC"


//--------------------- .note.nv.tkinfo           --------------------------
	.section	.note.nv.tkinfo,"",@"SHT_NOTE"
	.sectionflags	@"SHF_NOTE_NV_TKINFO"
	.tkinfo
        /*0018*/ 	.word	0x00000002
        /*0030*/ 	.string	""
        /*0030*/ 	.string	"ptxas"
        /*0030*/ 	.string	"Cuda compilation tools, release 13.0, V13.0.88"
        /*0030*/ 	.string	"Build cuda_13.0.r13.0/compiler.36424714_0"
        /*0030*/ 	.string	"-arch sm_100 "



//--------------------- .note.nv.cuinfo           --------------------------
	.section	.note.nv.cuinfo,"",@"SHT_NOTE"
	.sectionflags	@"SHF_NOTE_NV_CUINFO"
        /*0018*/ 	.short	0x0002
        /*001a*/ 	.short	0x000a
        /*001c*/ 	.short	0x0082
	.zero		2


//--------------------- .nv.info                  --------------------------
	.section	.nv.info,"",@"SHT_CUDA_INFO"
	.align	4


	//----- nvinfo : EIATTR_REGCOUNT
	.align		4
        /*0000*/ 	.byte	0x04, 0x2f
        /*0002*/ 	.short	(.L_1 - .L_0)
	.align		4
.L_0:
        /*0004*/ 	.word	index@(A_emult_Bg0)
        /*0008*/ 	.word	0x0000000e


	//----- nvinfo : EIATTR_FRAME_SIZE
	.align		4
.L_1:
        /*000c*/ 	.byte	0x04, 0x11
        /*000e*/ 	.short	(.L_3 - .L_2)
	.align		4
.L_2:
        /*0010*/ 	.word	index@(A_emult_Bg0)
        /*0014*/ 	.word	0x00000000


	//----- nvinfo : EIATTR_MIN_STACK_SIZE
	.align		4
.L_3:
        /*0018*/ 	.byte	0x04, 0x12
        /*001a*/ 	.short	(.L_5 - .L_4)
	.align		4
.L_4:
        /*001c*/ 	.word	index@(A_emult_Bg0)
        /*0020*/ 	.word	0x00000000
.L_5:


//--------------------- .nv.compat                --------------------------
	.section	.nv.compat,"",@"SHT_CUDA_COMPAT_INFO"
	.align	4
        /*0000*/ 	.byte	0x02, 0x09, 0x00, 0x00, 0x02, 0x02, 0x01, 0x00, 0x02, 0x05, 0x05, 0x00, 0x03, 0x07, 0x01, 0x01
        /*0010*/ 	.byte	0x02, 0x03, 0x00, 0x00, 0x02, 0x06, 0x01, 0x00, 0x04, 0x0b, 0x08, 0x00, 0x01, 0x00, 0x00, 0x00
        /*0020*/ 	.byte	0x00, 0x00, 0x00, 0x00


//--------------------- .nv.info.A_emult_Bg0      --------------------------
	.section	.nv.info.A_emult_Bg0,"",@"SHT_CUDA_INFO"
	.sectionflags	@""
	.align	4


	//----- nvinfo : EIATTR_CUDA_API_VERSION
	.align		4
        /*0000*/ 	.byte	0x04, 0x37
        /*0002*/ 	.short	(.L_7 - .L_6)
.L_6:
        /*0004*/ 	.word	0x00000082


	//----- nvinfo : EIATTR_KPARAM_INFO
	.align		4
.L_7:
        /*0008*/ 	.byte	0x04, 0x17
        /*000a*/ 	.short	(.L_9 - .L_8)
.L_8:
        /*000c*/ 	.word	0x00000000
        /*0010*/ 	.short	0x0003
        /*0012*/ 	.short	0x0018
        /*0014*/ 	.byte	0x00, 0xf0, 0x21, 0x00


	//----- nvinfo : EIATTR_KPARAM_INFO
	.align		4
.L_9:
        /*0018*/ 	.byte	0x04, 0x17
        /*001a*/ 	.short	(.L_11 - .L_10)
.L_10:
        /*001c*/ 	.word	0x00000000
        /*0020*/ 	.short	0x0002
        /*0022*/ 	.short	0x0010
        /*0024*/ 	.byte	0x00, 0xf0, 0x21, 0x00


	//----- nvinfo : EIATTR_KPARAM_INFO
	.align		4
.L_11:
        /*0028*/ 	.byte	0x04, 0x17
        /*002a*/ 	.short	(.L_13 - .L_12)
.L_12:
        /*002c*/ 	.word	0x00000000
        /*0030*/ 	.short	0x0001
        /*0032*/ 	.short	0x0008
        /*0034*/ 	.byte	0x00, 0xf0, 0x21, 0x00


	//----- nvinfo : EIATTR_KPARAM_INFO
	.align		4
.L_13:
        /*0038*/ 	.byte	0x04, 0x17
        /*003a*/ 	.short	(.L_15 - .L_14)
.L_14:
        /*003c*/ 	.word	0x00000000
        /*0040*/ 	.short	0x0000
        /*0042*/ 	.short	0x0000
        /*0044*/ 	.byte	0x00, 0xf0, 0x11, 0x00


	//----- nvinfo : EIATTR_SPARSE_MMA_MASK
	.align		4
.L_15:
        /*0048*/ 	.byte	0x03, 0x50
        /*004a*/ 	.short	0x0000


	//----- nvinfo : EIATTR_MAXREG_COUNT
	.align		4
        /*004c*/ 	.byte	0x03, 0x1b
        /*004e*/ 	.short	0x00ff


	//----- nvinfo : EIATTR_MERCURY_ISA_VERSION
	.align		4
        /*0050*/ 	.byte	0x03, 0x5f
        /*0052*/ 	.short	0x0101


	//----- nvinfo : EIATTR_VRC_CTA_INIT_COUNT
	.align		4
        /*0054*/ 	.byte	0x02, 0x4a
	.zero		1
	.zero		1


	//----- nvinfo : EIATTR_EXIT_INSTR_OFFSETS
	.align		4
        /*0058*/ 	.byte	0x04, 0x1c
        /*005a*/ 	.short	(.L_17 - .L_16)


	//   ....[0]....
.L_16:
        /*005c*/ 	.word	0x000000a0


	//   ....[1]....
        /*0060*/ 	.word	0x00000180


	//   ....[2]....
        /*0064*/ 	.word	0x000001a0


	//----- nvinfo : EIATTR_CBANK_PARAM_SIZE
	.align		4
.L_17:
        /*0068*/ 	.byte	0x03, 0x19
        /*006a*/ 	.short	0x0020


	//----- nvinfo : EIATTR_PARAM_CBANK
	.align		4
        /*006c*/ 	.byte	0x04, 0x0a
        /*006e*/ 	.short	(.L_19 - .L_18)
	.align		4
.L_18:
        /*0070*/ 	.word	index@(.nv.constant0.A_emult_Bg0)
        /*0074*/ 	.short	0x0380
        /*0076*/ 	.short	0x0020


	//----- nvinfo : EIATTR_SW_WAR
	.align		4
.L_19:
        /*0078*/ 	.byte	0x04, 0x36
        /*007a*/ 	.short	(.L_21 - .L_20)
.L_20:
        /*007c*/ 	.word	0x00000008
.L_21:


//--------------------- .nv.callgraph             --------------------------
	.section	.nv.callgraph,"",@"SHT_CUDA_CALLGRAPH"
	.align	4
	.sectionentsize	8
	.align		4
        /*0000*/ 	.word	0x00000000
	.align		4
        /*0004*/ 	.word	0xffffffff
	.align		4
        /*0008*/ 	.word	0x00000000
	.align		4
        /*000c*/ 	.word	0xfffffffe
	.align		4
        /*0010*/ 	.word	0x00000000
	.align		4
        /*0014*/ 	.word	0xfffffffd
	.align		4
        /*0018*/ 	.word	0x00000000
	.align		4
        /*001c*/ 	.word	0xfffffffc


//--------------------- .text.A_emult_Bg0         --------------------------
	.section	.text.A_emult_Bg0,"ax",@progbits
	.align	128
.text.A_emult_Bg0:
        .type           A_emult_Bg0,@function
        .size           A_emult_Bg0,(.L_x_1 - A_emult_Bg0)
        .other          A_emult_Bg0,@"STO_CUDA_ENTRY STV_DEFAULT"
A_emult_Bg0:
[----:B------:R-:W-:Y:S01]  /*0000*/  LDC R1, c[0x0][0x37c] ;  /* 0x0000df00ff017b82 */ /* 0x000fe20000000800 */
[----:B------:R-:W0:Y:S07]  /*0010*/  S2R R0, SR_TID.X ;  /* 0x0000000000007919 */ /* 0x000e2e0000002100 */
[----:B------:R-:W1:Y:S01]  /*0020*/  S2UR UR4, SR_CTAID.X ;  /* 0x00000000000479c3 */ /* 0x000e620000002500 */
[----:B------:R-:W2:Y:S07]  /*0030*/  LDCU UR5, c[0x0][0x380] ;  /* 0x00007000ff0577ac */ /* 0x000eae0008000800 */
[----:B------:R-:W3:Y:S01]  /*0040*/  LDC R5, c[0x0][0x360] ;  /* 0x0000d800ff057b82 */ /* 0x000ee20000000800 */
[----:B-1----:R-:W-:Y:S01]  /*0050*/  ULOP3.LUT UR4, UR4, 0xffff, URZ, 0xc0, !UPT ;  /* 0x0000ffff04047892 */ /* 0x002fe2000f8ec0ff */
[----:B0-----:R-:W-:-:S02]  /*0060*/  LOP3.LUT R0, R0, 0xffff, RZ, 0xc0, !PT ;  /* 0x0000ffff00007812 */ /* 0x001fc400078ec0ff */
[----:B---3--:R-:W-:-:S05]  /*0070*/  LOP3.LUT R5, R5, 0xffff, RZ, 0xc0, !PT ;  /* 0x0000ffff05057812 */ /* 0x008fca00078ec0ff */
[----:B------:R-:W-:-:S05]  /*0080*/  IMAD R5, R5, UR4, R0 ;  /* 0x0000000405057c24 */ /* 0x000fca000f8e0200 */
[----:B--2---:R-:W-:-:S13]  /*0090*/  ISETP.GE.AND P0, PT, R5, UR5, PT ;  /* 0x0000000505007c0c */ /* 0x004fda000bf06270 */
[----:B------:R-:W-:Y:S05]  /*00a0*/  @P0 EXIT ;  /* 0x000000000000094d */ /* 0x000fea0003800000 */
[----:B------:R-:W0:Y:S01]  /*00b0*/  LDC.64 R6, c[0x0][0x390] ;  /* 0x0000e400ff067b82 */ /* 0x000e220000000a00 */
[----:B------:R-:W1:Y:S07]  /*00c0*/  LDCU.64 UR4, c[0x0][0x358] ;  /* 0x00006b00ff0477ac */ /* 0x000e6e0008000a00 */
[----:B------:R-:W2:Y:S01]  /*00d0*/  LDC.64 R2, c[0x0][0x398] ;  /* 0x0000e600ff027b82 */ /* 0x000ea20000000a00 */
[----:B0-----:R-:W-:-:S06]  /*00e0*/  IMAD.WIDE R6, R5, 0x8, R6 ;  /* 0x0000000805067825 */ /* 0x001fcc00078e0206 */
[----:B-1----:R-:W3:Y:S01]  /*00f0*/  LDG.E.64 R6, desc[UR4][R6.64] ;  /* 0x0000000406067981 */ /* 0x002ee2000c1e1b00 */
[----:B--2---:R-:W-:Y:S01]  /*0100*/  IMAD.WIDE R2, R5, 0x8, R2 ;  /* 0x0000000805027825 */ /* 0x004fe200078e0202 */
[----:B---3--:R-:W-:-:S14]  /*0110*/  DSETP.GT.AND P0, PT, R6, RZ, PT ;  /* 0x000000ff0600722a */ /* 0x008fdc0003f04000 */
[----:B------:R-:W0:Y:S02]  /*0120*/  @P0 LDC.64 R8, c[0x0][0x388] ;  /* 0x0000e200ff080b82 */ /* 0x000e240000000a00 */
[----:B0-----:R-:W-:Y:S02]  /*0130*/  @P0 IMAD.WIDE R8, R5, 0x8, R8 ;  /* 0x0000000805080825 */ /* 0x001fe400078e0208 */
[----:B------:R-:W2:Y:S04]  /*0140*/  LDG.E.64 R4, desc[UR4][R2.64] ;  /* 0x0000000402047981 */ /* 0x000ea8000c1e1b00 */
[----:B------:R-:W2:Y:S02]  /*0150*/  @P0 LDG.E.64 R8, desc[UR4][R8.64] ;  /* 0x0000000408080981 */ /* 0x000ea4000c1e1b00 */
[----:B--2---:R-:W-:-:S07]  /*0160*/  @P0 DADD R10, R4, R8 ;  /* 0x00000000040a0229 */ /* 0x004fce0000000008 */
[----:B------:R0:W-:Y:S01]  /*0170*/  @P0 STG.E.64 desc[UR4][R2.64], R10 ;  /* 0x0000000a02000986 */ /* 0x0001e2000c101b04 */
[----:B------:R-:W-:Y:S05]  /*0180*/  @P0 EXIT ;  /* 0x000000000000094d */ /* 0x000fea0003800000 */
[----:B------:R-:W-:Y:S01]  /*0190*/  STG.E.64 desc[UR4][R2.64], R4 ;  /* 0x0000000402007986 */ /* 0x000fe2000c101b04 */
[----:B------:R-:W-:Y:S05]  /*01a0*/  EXIT ;  /* 0x000000000000794d */ /* 0x000fea0003800000 */
.L_x_0:
[----:B------:R-:W-:-:S00]  /*01b0*/  BRA `(.L_x_0) ;  /* 0xfffffffc00fc7947 */ /* 0x000fc0000383ffff */
[----:B------:R-:W-:-:S00]  /*01c0*/  NOP ;  /* 0x0000000000007918 */ /* 0x000fc00000000000 */
        /* <DEDUP_REMOVED lines=11> */
.L_x_1:


//--------------------- .nv.shared.reserved.0     --------------------------
	.section	.nv.shared.reserved.0,"aw",@nobits
	.weak		__nv_reservedSMEM_offset_0_alias
	.size		__nv_reservedSMEM_offset_0_alias, 0, 64
	.other		__nv_reservedSMEM_offset_0_alias,@"STO_CUDA_RESERVED_SHARED STV_DEFAULT"
__nv_reservedSMEM_offset_0_alias:
	.zero		0
	.zero		64


//--------------------- .nv.constant0.A_emult_Bg0 --------------------------
	.section	.nv.constant0.A_emult_Bg0,"a",@progbits
	.sectionflags	@""
	.align	4
.nv.constant0.A_emult_Bg0:
	.zero		928


//--------------------- SYMBOLS --------------------------

	.type		.nv.reservedSmem.offset0,@object
	.size		.nv.reservedSmem.offset0,0x4
